//
// Generated by NVIDIA NVVM Compiler
//
// Compiler Build ID: CL-36424714
// Cuda compilation tools, release 13.0, V13.0.88
// Based on NVVM 20.0.0
//

.version 9.0
.target sm_100
.address_size 64

	// .globl	_Z7stretchPdS_i

.visible .entry _Z7stretchPdS_i(
	.param .u64 .ptr .align 1 _Z7stretchPdS_i_param_0,
	.param .u64 .ptr .align 1 _Z7stretchPdS_i_param_1,
	.param .u32 _Z7stretchPdS_i_param_2
)
{
	.reg .pred 	%p<2>;
	.reg .b32 	%r<11>;
	.reg .b64 	%rd<10>;
	.reg .b64 	%fd<4>;

	ld.param.u64 	%rd1, [_Z7stretchPdS_i_param_0];
	ld.param.u64 	%rd2, [_Z7stretchPdS_i_param_1];
	ld.param.u32 	%r2, [_Z7stretchPdS_i_param_2];
	mov.u32 	%r3, %ctaid.x;
	mov.u32 	%r4, %ntid.x;
	mov.u32 	%r5, %tid.x;
	mad.lo.s32 	%r1, %r3, %r4, %r5;
	mul.lo.s32 	%r6, %r2, %r2;
	setp.ge.s32 	%p1, %r1, %r6;
	@%p1 bra 	$L__BB0_2;
	cvta.to.global.u64 	%rd3, %rd2;
	cvta.to.global.u64 	%rd4, %rd1;
	div.s32 	%r7, %r1, %r2;
	mul.lo.s32 	%r8, %r7, %r2;
	sub.s32 	%r9, %r1, %r8;
	mul.wide.s32 	%rd5, %r1, 8;
	add.s64 	%rd6, %rd3, %rd5;
	ld.global.f64 	%fd1, [%rd6];
	mad.lo.s32 	%r10, %r9, %r2, %r7;
	mul.wide.s32 	%rd7, %r10, 8;
	add.s64 	%rd8, %rd3, %rd7;
	ld.global.f64 	%fd2, [%rd8];
	add.f64 	%fd3, %fd1, %fd2;
	add.s64 	%rd9, %rd4, %rd5;
	st.global.f64 	[%rd9], %fd3;
$L__BB0_2:
	ret;

}
	// .globl	_Z26kernel_update_hess_stretchPdiS_S_S_S_ii
.visible .entry _Z26kernel_update_hess_stretchPdiS_S_S_S_ii(
	.param .u64 .ptr .align 1 _Z26kernel_update_hess_stretchPdiS_S_S_S_ii_param_0,
	.param .u32 _Z26kernel_update_hess_stretchPdiS_S_S_S_ii_param_1,
	.param .u64 .ptr .align 1 _Z26kernel_update_hess_stretchPdiS_S_S_S_ii_param_2,
	.param .u64 .ptr .align 1 _Z26kernel_update_hess_stretchPdiS_S_S_S_ii_param_3,
	.param .u64 .ptr .align 1 _Z26kernel_update_hess_stretchPdiS_S_S_S_ii_param_4,
	.param .u64 .ptr .align 1 _Z26kernel_update_hess_stretchPdiS_S_S_S_ii_param_5,
	.param .u32 _Z26kernel_update_hess_stretchPdiS_S_S_S_ii_param_6,
	.param .u32 _Z26kernel_update_hess_stretchPdiS_S_S_S_ii_param_7
)
{
	.reg .pred 	%p<6>;
	.reg .b32 	%r<52>;
	.reg .b64 	%rd<37>;
	.reg .b64 	%fd<37>;

	ld.param.u32 	%r2, [_Z26kernel_update_hess_stretchPdiS_S_S_S_ii_param_1];
	ld.param.u64 	%rd4, [_Z26kernel_update_hess_stretchPdiS_S_S_S_ii_param_4];
	ld.param.u32 	%r3, [_Z26kernel_update_hess_stretchPdiS_S_S_S_ii_param_6];
	ld.param.u32 	%r4, [_Z26kernel_update_hess_stretchPdiS_S_S_S_ii_param_7];
	mov.u32 	%r5, %ctaid.x;
	mov.u32 	%r6, %ntid.x;
	mov.u32 	%r7, %tid.x;
	mad.lo.s32 	%r1, %r5, %r6, %r7;
	mul.lo.s32 	%r8, %r3, %r2;
	setp.ge.s32 	%p1, %r1, %r8;
	@%p1 bra 	$L__BB1_2;
	ld.param.u64 	%rd36, [_Z26kernel_update_hess_stretchPdiS_S_S_S_ii_param_3];
	ld.param.u64 	%rd35, [_Z26kernel_update_hess_stretchPdiS_S_S_S_ii_param_2];
	ld.param.u64 	%rd34, [_Z26kernel_update_hess_stretchPdiS_S_S_S_ii_param_0];
	cvta.to.global.u64 	%rd5, %rd34;
	cvta.to.global.u64 	%rd6, %rd35;
	cvta.to.global.u64 	%rd7, %rd36;
	cvta.to.global.u64 	%rd8, %rd4;
	div.s32 	%r9, %r1, %r3;
	div.s32 	%r10, %r1, %r4;
	rem.s32 	%r11, %r10, %r2;
	div.s32 	%r12, %r1, %r2;
	rem.s32 	%r13, %r12, %r2;
	mul.lo.s32 	%r14, %r12, %r2;
	sub.s32 	%r15, %r1, %r14;
	setp.eq.s32 	%p2, %r11, %r15;
	selp.f64 	%fd1, 0d3FF0000000000000, 0d0000000000000000, %p2;
	cvt.rzi.s32.f64 	%r16, %fd1;
	setp.eq.s32 	%p3, %r9, %r15;
	selp.f64 	%fd2, 0d3FF0000000000000, 0d0000000000000000, %p3;
	cvt.rzi.s32.f64 	%r17, %fd2;
	setp.eq.s32 	%p4, %r11, %r13;
	selp.f64 	%fd3, 0d3FF0000000000000, 0d0000000000000000, %p4;
	cvt.rzi.s32.f64 	%r18, %fd3;
	setp.eq.s32 	%p5, %r9, %r13;
	selp.f64 	%fd4, 0d3FF0000000000000, 0d0000000000000000, %p5;
	cvt.rzi.s32.f64 	%r19, %fd4;
	mul.lo.s32 	%r20, %r9, %r2;
	add.s32 	%r21, %r13, %r20;
	mul.wide.s32 	%rd9, %r21, 8;
	add.s64 	%rd10, %rd5, %rd9;
	ld.global.f64 	%fd5, [%rd10];
	cvt.rn.f64.s32 	%fd6, %r16;
	mul.f64 	%fd7, %fd5, %fd6;
	mul.lo.s32 	%r22, %r11, %r2;
	add.s32 	%r23, %r13, %r22;
	mul.wide.s32 	%rd11, %r23, 8;
	add.s64 	%rd12, %rd5, %rd11;
	ld.global.f64 	%fd8, [%rd12];
	cvt.rn.f64.s32 	%fd9, %r17;
	mul.f64 	%fd10, %fd8, %fd9;
	sub.f64 	%fd11, %fd7, %fd10;
	add.s32 	%r24, %r15, %r20;
	mul.wide.s32 	%rd13, %r24, 8;
	add.s64 	%rd14, %rd5, %rd13;
	ld.global.f64 	%fd12, [%rd14];
	cvt.rn.f64.s32 	%fd13, %r18;
	mul.f64 	%fd14, %fd12, %fd13;
	sub.f64 	%fd15, %fd11, %fd14;
	add.s32 	%r25, %r15, %r22;
	mul.wide.s32 	%rd15, %r25, 8;
	add.s64 	%rd16, %rd5, %rd15;
	ld.global.f64 	%fd16, [%rd16];
	cvt.rn.f64.s32 	%fd17, %r19;
	fma.rn.f64 	%fd18, %fd16, %fd17, %fd15;
	mul.lo.s32 	%r26, %r9, %r3;
	mad.lo.s32 	%r27, %r11, %r4, %r26;
	mul.lo.s32 	%r28, %r13, %r2;
	add.s32 	%r29, %r28, %r27;
	add.s32 	%r30, %r29, %r15;
	mul.wide.s32 	%rd17, %r30, 8;
	add.s64 	%rd18, %rd6, %rd17;
	ld.global.f64 	%fd19, [%rd18];
	mul.lo.s32 	%r31, %r13, %r4;
	add.s32 	%r32, %r22, %r26;
	add.s32 	%r33, %r32, %r31;
	add.s32 	%r34, %r33, %r15;
	mul.wide.s32 	%rd19, %r34, 8;
	add.s64 	%rd20, %rd7, %rd19;
	ld.global.f64 	%fd20, [%rd20];
	add.f64 	%fd21, %fd19, %fd20;
	mul.lo.s32 	%r35, %r11, %r3;
	add.s32 	%r36, %r35, %r20;
	add.s32 	%r37, %r36, %r31;
	add.s32 	%r38, %r37, %r15;
	mul.wide.s32 	%rd21, %r38, 8;
	add.s64 	%rd22, %rd7, %rd21;
	ld.global.f64 	%fd22, [%rd22];
	sub.f64 	%fd23, %fd21, %fd22;
	mul.lo.s32 	%r39, %r15, %r4;
	add.s32 	%r40, %r23, %r26;
	add.s32 	%r41, %r40, %r39;
	mul.wide.s32 	%rd23, %r41, 8;
	add.s64 	%rd24, %rd7, %rd23;
	ld.global.f64 	%fd24, [%rd24];
	sub.f64 	%fd25, %fd23, %fd24;
	add.s32 	%r42, %r21, %r35;
	add.s32 	%r43, %r42, %r39;
	mul.wide.s32 	%rd25, %r43, 8;
	add.s64 	%rd26, %rd7, %rd25;
	ld.global.f64 	%fd26, [%rd26];
	add.f64 	%fd27, %fd25, %fd26;
	add.s64 	%rd27, %rd8, %rd17;
	ld.global.f64 	%fd28, [%rd27];
	add.f64 	%fd29, %fd27, %fd28;
	mad.lo.s32 	%r44, %r9, %r4, %r35;
	add.s32 	%r45, %r28, %r44;
	add.s32 	%r46, %r45, %r15;
	mul.wide.s32 	%rd28, %r46, 8;
	add.s64 	%rd29, %rd8, %rd28;
	ld.global.f64 	%fd30, [%rd29];
	sub.f64 	%fd31, %fd29, %fd30;
	mul.lo.s32 	%r47, %r15, %r2;
	add.s32 	%r48, %r13, %r27;
	add.s32 	%r49, %r48, %r47;
	mul.wide.s32 	%rd30, %r49, 8;
	add.s64 	%rd31, %rd8, %rd30;
	ld.global.f64 	%fd32, [%rd31];
	sub.f64 	%fd33, %fd31, %fd32;
	add.s32 	%r50, %r13, %r44;
	add.s32 	%r51, %r50, %r47;
	mul.wide.s32 	%rd32, %r51, 8;
	add.s64 	%rd33, %rd8, %rd32;
	ld.global.f64 	%fd34, [%rd33];
	add.f64 	%fd35, %fd33, %fd34;
	fma.rn.f64 	%fd36, %fd18, 0dBFE0000000000000, %fd35;
	st.global.f64 	[%rd18], %fd36;
$L__BB1_2:
	ret;

}


// ===== COMPILED SASS (sm_100) =====

	.target	sm_100

	.elftype	@"ET_EXEC"


//--------------------- .note.nv.tkinfo           --------------------------
	.section	.note.nv.tkinfo,"",@"SHT_NOTE"
	.sectionflags	@"SHF_NOTE_NV_TKINFO"
	.tkinfo
        /*0018*/ 	.word	0x00000002
        /*0030*/ 	.string	""
        /*0030*/ 	.string	"ptxas"
        /*0030*/ 	.string	"Cuda compilation tools, release 13.0, V13.0.88"
        /*0030*/ 	.string	"Build cuda_13.0.r13.0/compiler.36424714_0"
        /*0030*/ 	.string	"-arch sm_100 -m 64 "



//--------------------- .note.nv.cuinfo           --------------------------
	.section	.note.nv.cuinfo,"",@"SHT_NOTE"
	.sectionflags	@"SHF_NOTE_NV_CUINFO"
        /*0018*/ 	.short	0x0002
        /*001a*/ 	.short	0x0064
        /*001c*/ 	.short	0x0082
	.zero		2


//--------------------- .nv.info                  --------------------------
	.section	.nv.info,"",@"SHT_CUDA_INFO"
	.align	4


	//----- nvinfo : EIATTR_REGCOUNT
	.align		4
        /*0000*/ 	.byte	0x04, 0x2f
        /*0002*/ 	.short	(.L_1 - .L_0)
	.align		4
.L_0:
        /*0004*/ 	.word	index@(_Z7stretchPdS_i)
        /*0008*/ 	.word	0x0000000c


	//----- nvinfo : EIATTR_FRAME_SIZE
	.align		4
.L_1:
        /*000c*/ 	.byte	0x04, 0x11
        /*000e*/ 	.short	(.L_3 - .L_2)
	.align		4
.L_2:
        /*0010*/ 	.word	index@(_Z7stretchPdS_i)
        /*0014*/ 	.word	0x00000000


	//----- nvinfo : EIATTR_REGCOUNT
	.align		4
.L_3:
        /*0018*/ 	.byte	0x04, 0x2f
        /*001a*/ 	.short	(.L_5 - .L_4)
	.align		4
.L_4:
        /*001c*/ 	.word	index@(_Z26kernel_update_hess_stretchPdiS_S_S_S_ii)
        /*0020*/ 	.word	0x00000020


	//----- nvinfo : EIATTR_FRAME_SIZE
	.align		4
.L_5:
        /*0024*/ 	.byte	0x04, 0x11
        /*0026*/ 	.short	(.L_7 - .L_6)
	.align		4
.L_6:
        /*0028*/ 	.word	index@(_Z26kernel_update_hess_stretchPdiS_S_S_S_ii)
        /*002c*/ 	.word	0x00000000


	//----- nvinfo : EIATTR_MIN_STACK_SIZE
	.align		4
.L_7:
        /*0030*/ 	.byte	0x04, 0x12
        /*0032*/ 	.short	(.L_9 - .L_8)
	.align		4
.L_8:
        /*0034*/ 	.word	index@(_Z26kernel_update_hess_stretchPdiS_S_S_S_ii)
        /*0038*/ 	.word	0x00000000


	//----- nvinfo : EIATTR_MIN_STACK_SIZE
	.align		4
.L_9:
        /*003c*/ 	.byte	0x04, 0x12
        /*003e*/ 	.short	(.L_11 - .L_10)
	.align		4
.L_10:
        /*0040*/ 	.word	index@(_Z7stretchPdS_i)
        /*0044*/ 	.word	0x00000000
.L_11:


//--------------------- .nv.compat                --------------------------
	.section	.nv.compat,"",@"SHT_CUDA_COMPAT_INFO"
	.align	4
        /*0000*/ 	.byte	0x02, 0x09, 0x00, 0x00, 0x02, 0x02, 0x01, 0x00, 0x02, 0x05, 0x05, 0x00, 0x03, 0x07, 0x01, 0x01
        /*0010*/ 	.byte	0x02, 0x03, 0x00, 0x00, 0x02, 0x06, 0x01, 0x00, 0x04, 0x0b, 0x08, 0x00, 0x01, 0x00, 0x00, 0x00
        /*0020*/ 	.byte	0x00, 0x00, 0x00, 0x00


//--------------------- .nv.info._Z26kernel_update_hess_stretchPdiS_S_S_S_ii --------------------------
	.section	.nv.info._Z26kernel_update_hess_stretchPdiS_S_S_S_ii,"",@"SHT_CUDA_INFO"
	.sectionflags	@""
	.align	4


	//----- nvinfo : EIATTR_CUDA_API_VERSION
	.align		4
        /*0000*/ 	.byte	0x04, 0x37
        /*0002*/ 	.short	(.L_13 - .L_12)
.L_12:
        /*0004*/ 	.word	0x00000082


	//----- nvinfo : EIATTR_KPARAM_INFO
	.align		4
.L_13:
        /*0008*/ 	.byte	0x04, 0x17
        /*000a*/ 	.short	(.L_15 - .L_14)
.L_14:
        /*000c*/ 	.word	0x00000000
        /*0010*/ 	.short	0x0007
        /*0012*/ 	.short	0x0034
        /*0014*/ 	.byte	0x00, 0xf0, 0x11, 0x00


	//----- nvinfo : EIATTR_KPARAM_INFO
	.align		4
.L_15:
        /*0018*/ 	.byte	0x04, 0x17
        /*001a*/ 	.short	(.L_17 - .L_16)
.L_16:
        /*001c*/ 	.word	0x00000000
        /*0020*/ 	.short	0x0006
        /*0022*/ 	.short	0x0030
        /*0024*/ 	.byte	0x00, 0xf0, 0x11, 0x00


	//----- nvinfo : EIATTR_KPARAM_INFO
	.align		4
.L_17:
        /*0028*/ 	.byte	0x04, 0x17
        /*002a*/ 	.short	(.L_19 - .L_18)
.L_18:
        /*002c*/ 	.word	0x00000000
        /*0030*/ 	.short	0x0005
        /*0032*/ 	.short	0x0028
        /*0034*/ 	.byte	0x00, 0xf5, 0x21, 0x00


	//----- nvinfo : EIATTR_KPARAM_INFO
	.align		4
.L_19:
        /*0038*/ 	.byte	0x04, 0x17
        /*003a*/ 	.short	(.L_21 - .L_20)
.L_20:
        /*003c*/ 	.word	0x00000000
        /*0040*/ 	.short	0x0004
        /*0042*/ 	.short	0x0020
        /*0044*/ 	.byte	0x00, 0xf5, 0x21, 0x00


	//----- nvinfo : EIATTR_KPARAM_INFO
	.align		4
.L_21:
        /*0048*/ 	.byte	0x04, 0x17
        /*004a*/ 	.short	(.L_23 - .L_22)
.L_22:
        /*004c*/ 	.word	0x00000000
        /*0050*/ 	.short	0x0003
        /*0052*/ 	.short	0x0018
        /*0054*/ 	.byte	0x00, 0xf5, 0x21, 0x00


	//----- nvinfo : EIATTR_KPARAM_INFO
	.align		4
.L_23:
        /*0058*/ 	.byte	0x04, 0x17
        /*005a*/ 	.short	(.L_25 - .L_24)
.L_24:
        /*005c*/ 	.word	0x00000000
        /*0060*/ 	.short	0x0002
        /*0062*/ 	.short	0x0010
        /*0064*/ 	.byte	0x00, 0xf5, 0x21, 0x00


	//----- nvinfo : EIATTR_KPARAM_INFO
	.align		4
.L_25:
        /*0068*/ 	.byte	0x04, 0x17
        /*006a*/ 	.short	(.L_27 - .L_26)
.L_26:
        /*006c*/ 	.word	0x00000000
        /*0070*/ 	.short	0x0001
        /*0072*/ 	.short	0x0008
        /*0074*/ 	.byte	0x00, 0xf0, 0x11, 0x00


	//----- nvinfo : EIATTR_KPARAM_INFO
	.align		4
.L_27:
        /*0078*/ 	.byte	0x04, 0x17
        /*007a*/ 	.short	(.L_29 - .L_28)
.L_28:
        /*007c*/ 	.word	0x00000000
        /*0080*/ 	.short	0x0000
        /*0082*/ 	.short	0x0000
        /*0084*/ 	.byte	0x00, 0xf5, 0x21, 0x00


	//----- nvinfo : EIATTR_SPARSE_MMA_MASK
	.align		4
.L_29:
        /*0088*/ 	.byte	0x03, 0x50
        /*008a*/ 	.short	0x0000


	//----- nvinfo : EIATTR_MAXREG_COUNT
	.align		4
        /*008c*/ 	.byte	0x03, 0x1b
        /*008e*/ 	.short	0x00ff


	//----- nvinfo : EIATTR_MERCURY_ISA_VERSION
	.align		4
        /*0090*/ 	.byte	0x03, 0x5f
        /*0092*/ 	.short	0x0101


	//----- nvinfo : EIATTR_VRC_CTA_INIT_COUNT
	.align		4
        /*0094*/ 	.byte	0x02, 0x4a
	.zero		1
	.zero		1


	//----- nvinfo : EIATTR_EXIT_INSTR_OFFSETS
	.align		4
        /*0098*/ 	.byte	0x04, 0x1c
        /*009a*/ 	.short	(.L_31 - .L_30)


	//   ....[0]....
.L_30:
        /*009c*/ 	.word	0x00000090


	//   ....[1]....
        /*00a0*/ 	.word	0x00000c20


	//----- nvinfo : EIATTR_CBANK_PARAM_SIZE
	.align		4
.L_31:
        /*00a4*/ 	.byte	0x03, 0x19
        /*00a6*/ 	.short	0x0038


	//----- nvinfo : EIATTR_PARAM_CBANK
	.align		4
        /*00a8*/ 	.byte	0x04, 0x0a
        /*00aa*/ 	.short	(.L_33 - .L_32)
	.align		4
.L_32:
        /*00ac*/ 	.word	index@(.nv.constant0._Z26kernel_update_hess_stretchPdiS_S_S_S_ii)
        /*00b0*/ 	.short	0x0380
        /*00b2*/ 	.short	0x0038


	//----- nvinfo : EIATTR_SW_WAR
	.align		4
.L_33:
        /*00b4*/ 	.byte	0x04, 0x36
        /*00b6*/ 	.short	(.L_35 - .L_34)
.L_34:
        /*00b8*/ 	.word	0x00000008
.L_35:


//--------------------- .nv.info._Z7stretchPdS_i  --------------------------
	.section	.nv.info._Z7stretchPdS_i,"",@"SHT_CUDA_INFO"
	.sectionflags	@""
	.align	4


	//----- nvinfo : EIATTR_CUDA_API_VERSION
	.align		4
        /*0000*/ 	.byte	0x04, 0x37
        /*0002*/ 	.short	(.L_37 - .L_36)
.L_36:
        /*0004*/ 	.word	0x00000082


	//----- nvinfo : EIATTR_KPARAM_INFO
	.align		4
.L_37:
        /*0008*/ 	.byte	0x04, 0x17
        /*000a*/ 	.short	(.L_39 - .L_38)
.L_38:
        /*000c*/ 	.word	0x00000000
        /*0010*/ 	.short	0x0002
        /*0012*/ 	.short	0x0010
        /*0014*/ 	.byte	0x00, 0xf0, 0x11, 0x00


	//----- nvinfo : EIATTR_KPARAM_INFO
	.align		4
.L_39:
        /*0018*/ 	.byte	0x04, 0x17
        /*001a*/ 	.short	(.L_41 - .L_40)
.L_40:
        /*001c*/ 	.word	0x00000000
        /*0020*/ 	.short	0x0001
        /*0022*/ 	.short	0x0008
        /*0024*/ 	.byte	0x00, 0xf5, 0x21, 0x00


	//----- nvinfo : EIATTR_KPARAM_INFO
	.align		4
.L_41:
        /*0028*/ 	.byte	0x04, 0x17
        /*002a*/ 	.short	(.L_43 - .L_42)
.L_42:
        /*002c*/ 	.word	0x00000000
        /*0030*/ 	.short	0x0000
        /*0032*/ 	.short	0x0000
        /*0034*/ 	.byte	0x00, 0xf5, 0x21, 0x00


	//----- nvinfo : EIATTR_SPARSE_MMA_MASK
	.align		4
.L_43:
        /*0038*/ 	.byte	0x03, 0x50
        /*003a*/ 	.short	0x0000


	//----- nvinfo : EIATTR_MAXREG_COUNT
	.align		4
        /*003c*/ 	.byte	0x03, 0x1b
        /*003e*/ 	.short	0x00ff


	//----- nvinfo : EIATTR_MERCURY_ISA_VERSION
	.align		4
        /*0040*/ 	.byte	0x03, 0x5f
        /*0042*/ 	.short	0x0101


	//----- nvinfo : EIATTR_VRC_CTA_INIT_COUNT
	.align		4
        /*0044*/ 	.byte	0x02, 0x4a
	.zero		1
	.zero		1


	//----- nvinfo : EIATTR_EXIT_INSTR_OFFSETS
	.align		4
        /*0048*/ 	.byte	0x04, 0x1c
        /*004a*/ 	.short	(.L_45 - .L_44)


	//   ....[0]....
.L_44:
        /*004c*/ 	.word	0x00000080


	//   ....[1]....
        /*0050*/ 	.word	0x000002d0


	//----- nvinfo : EIATTR_CBANK_PARAM_SIZE
	.align		4
.L_45:
        /*0054*/ 	.byte	0x03, 0x19
        /*0056*/ 	.short	0x0014


	//----- nvinfo : EIATTR_PARAM_CBANK
	.align		4
        /*0058*/ 	.byte	0x04, 0x0a
        /*005a*/ 	.short	(.L_47 - .L_46)
	.align		4
.L_46:
        /*005c*/ 	.word	index@(.nv.constant0._Z7stretchPdS_i)
        /*0060*/ 	.short	0x0380
        /*0062*/ 	.short	0x0014


	//----- nvinfo : EIATTR_SW_WAR
	.align		4
.L_47:
        /*0064*/ 	.byte	0x04, 0x36
        /*0066*/ 	.short	(.L_49 - .L_48)
.L_48:
        /*0068*/ 	.word	0x00000008
.L_49:


//--------------------- .nv.callgraph             --------------------------
	.section	.nv.callgraph,"",@"SHT_CUDA_CALLGRAPH"
	.align	4
	.sectionentsize	8
	.align		4
        /*0000*/ 	.word	0x00000000
	.align		4
        /*0004*/ 	.word	0xffffffff
	.align		4
        /*0008*/ 	.word	0x00000000
	.align		4
        /*000c*/ 	.word	0xfffffffe
	.align		4
        /*0010*/ 	.word	0x00000000
	.align		4
        /*0014*/ 	.word	0xfffffffd
	.align		4
        /*0018*/ 	.word	0x00000000
	.align		4
        /*001c*/ 	.word	0xfffffffc


//--------------------- .text._Z26kernel_update_hess_stretchPdiS_S_S_S_ii --------------------------
	.section	.text._Z26kernel_update_hess_stretchPdiS_S_S_S_ii,"ax",@progbits
	.align	128
        .global         _Z26kernel_update_hess_stretchPdiS_S_S_S_ii
        .type           _Z26kernel_update_hess_stretchPdiS_S_S_S_ii,@function
        .size           _Z26kernel_update_hess_stretchPdiS_S_S_S_ii,(.L_x_2 - _Z26kernel_update_hess_stretchPdiS_S_S_S_ii)
        .other          _Z26kernel_update_hess_stretchPdiS_S_S_S_ii,@"STO_CUDA_ENTRY STV_DEFAULT"
_Z26kernel_update_hess_stretchPdiS_S_S_S_ii:
.text._Z26kernel_update_hess_stretchPdiS_S_S_S_ii:
[----:B------:R-:W-:Y:S01]  /*0000*/  LDC R1, c[0x0][0x37c] ;  /* 0x0000df00ff017b82 */ /* 0x000fe20000000800 */
[----:B------:R-:W0:Y:S07]  /*0010*/  S2R R0, SR_TID.X ;  /* 0x0000000000007919 */ /* 0x000e2e0000002100 */
[----:B------:R-:W0:Y:S08]  /*0020*/  S2UR UR4, SR_CTAID.X ;  /* 0x00000000000479c3 */ /* 0x000e300000002500 */
[----:B------:R-:W0:Y:S08]  /*0030*/  LDC R9, c[0x0][0x360] ;  /* 0x0000d800ff097b82 */ /* 0x000e300000000800 */
[----:B------:R-:W1:Y:S08]  /*0040*/  LDC R7, c[0x0][0x3b0] ;  /* 0x0000ec00ff077b82 */ /* 0x000e700000000800 */
[----:B------:R-:W1:Y:S01]  /*0050*/  LDC R8, c[0x0][0x388] ;  /* 0x0000e200ff087b82 */ /* 0x000e620000000800 */
[----:B0-----:R-:W-:-:S02]  /*0060*/  IMAD R9, R9, UR4, R0 ;  /* 0x0000000409097c24 */ /* 0x001fc4000f8e0200 */
[----:B-1----:R-:W-:-:S05]  /*0070*/  IMAD R0, R7, R8, RZ ;  /* 0x0000000807007224 */ /* 0x002fca00078e02ff */
[----:B------:R-:W-:-:S13]  /*0080*/  ISETP.GE.AND P0, PT, R9, R0, PT ;  /* 0x000000000900720c */ /* 0x000fda0003f06270 */
[----:B------:R-:W-:Y:S05]  /*0090*/  @P0 EXIT ;  /* 0x000000000000094d */ /* 0x000fea0003800000 */
[----:B------:R-:W0:Y:S01]  /*00a0*/  LDC R22, c[0x0][0x3b4] ;  /* 0x0000ed00ff167b82 */ /* 0x000e220000000800 */
[----:B------:R-:W-:Y:S01]  /*00b0*/  IABS R0, R8 ;  /* 0x0000000800007213 */ /* 0x000fe20000000000 */
[----:B------:R-:W1:Y:S03]  /*00c0*/  LDCU.64 UR4, c[0x0][0x358] ;  /* 0x00006b00ff0477ac */ /* 0x000e660008000a00 */
[----:B------:R-:W2:Y:S08]  /*00d0*/  I2F.RP R5, R0 ;  /* 0x0000000000057306 */ /* 0x000eb00000209400 */
[----:B--2---:R-:W2:Y:S01]  /*00e0*/  MUFU.RCP R5, R5 ;  /* 0x0000000500057308 */ /* 0x004ea20000001000 */
[----:B0-----:R-:W-:-:S07]  /*00f0*/  IABS R6, R22 ;  /* 0x0000001600067213 */ /* 0x001fce0000000000 */
[----:B------:R-:W0:Y:S01]  /*0100*/  I2F.RP R4, R6 ;  /* 0x0000000600047306 */ /* 0x000e220000209400 */
[----:B--2---:R-:W-:Y:S02]  /*0110*/  IADD3 R2, PT, PT, R5, 0xffffffe, RZ ;  /* 0x0ffffffe05027810 */ /* 0x004fe40007ffe0ff */
[----:B------:R-:W-:-:S05]  /*0120*/  IABS R5, R9 ;  /* 0x0000000900057213 */ /* 0x000fca0000000000 */
[----:B------:R2:W3:Y:S08]  /*0130*/  F2I.FTZ.U32.TRUNC.NTZ R3, R2 ;  /* 0x0000000200037305 */ /* 0x0004f0000021f000 */
[----:B0-----:R-:W0:Y:S01]  /*0140*/  MUFU.RCP R4, R4 ;  /* 0x0000000400047308 */ /* 0x001e220000001000 */
[----:B--2---:R-:W-:Y:S01]  /*0150*/  HFMA2 R2, -RZ, RZ, 0, 0 ;  /* 0x00000000ff027431 */ /* 0x004fe200000001ff */
[----:B---3--:R-:W-:-:S05]  /*0160*/  IADD3 R15, PT, PT, RZ, -R3, RZ ;  /* 0x80000003ff0f7210 */ /* 0x008fca0007ffe0ff */
[----:B------:R-:W-:Y:S02]  /*0170*/  IMAD R15, R15, R0, RZ ;  /* 0x000000000f0f7224 */ /* 0x000fe400078e02ff */
[----:B0-----:R-:W-:Y:S02]  /*0180*/  VIADD R10, R4, 0xffffffe ;  /* 0x0ffffffe040a7836 */ /* 0x001fe40000000000 */
[----:B------:R-:W-:Y:S01]  /*0190*/  IMAD.HI.U32 R4, R3, R15, R2 ;  /* 0x0000000f03047227 */ /* 0x000fe200078e0002 */
[----:B------:R-:W-:Y:S01]  /*01a0*/  IABS R2, R7 ;  /* 0x0000000700027213 */ /* 0x000fe20000000000 */
[----:B------:R0:W2:Y:S08]  /*01b0*/  F2I.FTZ.U32.TRUNC.NTZ R11, R10 ;  /* 0x0000000a000b7305 */ /* 0x0000b0000021f000 */
[----:B------:R-:W3:Y:S01]  /*01c0*/  I2F.RP R3, R2 ;  /* 0x0000000200037306 */ /* 0x000ee20000209400 */
[----:B0-----:R-:W-:-:S02]  /*01d0*/  IMAD.MOV.U32 R10, RZ, RZ, RZ ;  /* 0x000000ffff0a7224 */ /* 0x001fc400078e00ff */
[----:B--2---:R-:W-:-:S04]  /*01e0*/  IMAD.MOV R13, RZ, RZ, -R11 ;  /* 0x000000ffff0d7224 */ /* 0x004fc800078e0a0b */
[----:B------:R-:W-:-:S04]  /*01f0*/  IMAD R13, R13, R6, RZ ;  /* 0x000000060d0d7224 */ /* 0x000fc800078e02ff */
[----:B------:R-:W-:Y:S01]  /*0200*/  IMAD.HI.U32 R10, R11, R13, R10 ;  /* 0x0000000d0b0a7227 */ /* 0x000fe200078e000a */
[----:B---3--:R-:W0:Y:S03]  /*0210*/  MUFU.RCP R3, R3 ;  /* 0x0000000300037308 */ /* 0x008e260000001000 */
[----:B------:R-:W-:-:S04]  /*0220*/  IMAD.HI.U32 R13, R4, R5, RZ ;  /* 0x00000005040d7227 */ /* 0x000fc800078e00ff */
[----:B------:R-:W-:Y:S01]  /*0230*/  IMAD.HI.U32 R12, R10, R5, RZ ;  /* 0x000000050a0c7227 */ /* 0x000fe200078e00ff */
[----:B------:R-:W-:Y:S02]  /*0240*/  IADD3 R15, PT, PT, -R13, RZ, RZ ;  /* 0x000000ff0d0f7210 */ /* 0x000fe40007ffe1ff */
[----:B------:R-:W-:Y:S01]  /*0250*/  LOP3.LUT R10, R9, R8, RZ, 0x3c, !PT ;  /* 0x00000008090a7212 */ /* 0x000fe200078e3cff */
[----:B------:R-:W-:Y:S02]  /*0260*/  IMAD.MOV R11, RZ, RZ, -R12 ;  /* 0x000000ffff0b7224 */ /* 0x000fe400078e0a0c */
[--C-:B------:R-:W-:Y:S01]  /*0270*/  IMAD R15, R0, R15, R5.reuse ;  /* 0x0000000f000f7224 */ /* 0x100fe200078e0205 */
[----:B------:R-:W-:Y:S01]  /*0280*/  ISETP.GE.AND P1, PT, R10, RZ, PT ;  /* 0x000000ff0a00720c */ /* 0x000fe20003f26270 */
[----:B------:R-:W-:Y:S01]  /*0290*/  IMAD R11, R6, R11, R5 ;  /* 0x0000000b060b7224 */ /* 0x000fe200078e0205 */
[----:B0-----:R-:W-:Y:S02]  /*02a0*/  IADD3 R10, PT, PT, R3, 0xffffffe, RZ ;  /* 0x0ffffffe030a7810 */ /* 0x001fe40007ffe0ff */
[----:B------:R-:W-:-:S02]  /*02b0*/  ISETP.GT.U32.AND P5, PT, R0, R15, PT ;  /* 0x0000000f0000720c */ /* 0x000fc40003fa4070 */
[----:B------:R-:W-:-:S11]  /*02c0*/  ISETP.GT.U32.AND P4, PT, R6, R11, PT ;  /* 0x0000000b0600720c */ /* 0x000fd60003f84070 */
[-C--:B------:R-:W-:Y:S02]  /*02d0*/  @!P5 IADD3 R15, PT, PT, R15, -R0.reuse, RZ ;  /* 0x800000000f0fd210 */ /* 0x080fe40007ffe0ff */
[----:B------:R-:W-:Y:S01]  /*02e0*/  @!P4 IMAD.IADD R11, R11, 0x1, -R6 ;  /* 0x000000010b0bc824 */ /* 0x000fe200078e0a06 */
[----:B------:R-:W-:Y:S01]  /*02f0*/  @!P5 IADD3 R13, PT, PT, R13, 0x1, RZ ;  /* 0x000000010d0dd810 */ /* 0x000fe20007ffe0ff */
[----:B------:R-:W-:Y:S01]  /*0300*/  @!P4 VIADD R12, R12, 0x1 ;  /* 0x000000010c0cc836 */ /* 0x000fe20000000000 */
[----:B------:R-:W-:Y:S02]  /*0310*/  ISETP.GE.U32.AND P0, PT, R15, R0, PT ;  /* 0x000000000f00720c */ /* 0x000fe40003f06070 */
[----:B------:R-:W-:Y:S02]  /*0320*/  ISETP.GE.U32.AND P3, PT, R11, R6, PT ;  /* 0x000000060b00720c */ /* 0x000fe40003f66070 */
[----:B------:R-:W-:Y:S01]  /*0330*/  LOP3.LUT R6, R9, R22, RZ, 0x3c, !PT ;  /* 0x0000001609067212 */ /* 0x000fe200078e3cff */
[----:B------:R-:W0:Y:S01]  /*0340*/  F2I.FTZ.U32.TRUNC.NTZ R11, R10 ;  /* 0x0000000a000b7305 */ /* 0x000e22000021f000 */
[----:B------:R-:W-:-:S02]  /*0350*/  ISETP.NE.AND P4, PT, R22, RZ, PT ;  /* 0x000000ff1600720c */ /* 0x000fc40003f85270 */
[----:B------:R-:W-:Y:S02]  /*0360*/  ISETP.GE.AND P2, PT, R6, RZ, PT ;  /* 0x000000ff0600720c */ /* 0x000fe40003f46270 */
[----:B------:R-:W-:-:S03]  /*0370*/  LOP3.LUT R6, RZ, R8, RZ, 0x33, !PT ;  /* 0x00000008ff067212 */ /* 0x000fc600078e33ff */
[----:B------:R-:W-:Y:S01]  /*0380*/  @P0 VIADD R13, R13, 0x1 ;  /* 0x000000010d0d0836 */ /* 0x000fe20000000000 */
[----:B------:R-:W-:Y:S02]  /*0390*/  ISETP.NE.AND P0, PT, R8, RZ, PT ;  /* 0x000000ff0800720c */ /* 0x000fe40003f05270 */
[----:B------:R-:W-:Y:S01]  /*03a0*/  @P3 IADD3 R12, PT, PT, R12, 0x1, RZ ;  /* 0x000000010c0c3810 */ /* 0x000fe20007ffe0ff */
[----:B------:R-:W-:-:S04]  /*03b0*/  @!P1 IMAD.MOV R13, RZ, RZ, -R13 ;  /* 0x000000ffff0d9224 */ /* 0x000fc800078e0a0d */
[----:B------:R-:W-:Y:S02]  /*03c0*/  @!P2 IADD3 R12, PT, PT, -R12, RZ, RZ ;  /* 0x000000ff0c0ca210 */ /* 0x000fe40007ffe1ff */
[----:B------:R-:W-:Y:S01]  /*03d0*/  SEL R3, R6, R13, !P0 ;  /* 0x0000000d06037207 */ /* 0x000fe20004000000 */
[----:B0-----:R-:W-:Y:S01]  /*03e0*/  IMAD.MOV R13, RZ, RZ, -R11 ;  /* 0x000000ffff0d7224 */ /* 0x001fe200078e0a0b */
[----:B------:R-:W-:Y:S02]  /*03f0*/  @!P4 LOP3.LUT R12, RZ, R22, RZ, 0x33, !PT ;  /* 0x00000016ff0cc212 */ /* 0x000fe400078e33ff */
[----:B------:R-:W-:Y:S01]  /*0400*/  IABS R17, R3 ;  /* 0x0000000300117213 */ /* 0x000fe20000000000 */
[----:B------:R-:W-:Y:S01]  /*0410*/  IMAD R13, R13, R2, RZ ;  /* 0x000000020d0d7224 */ /* 0x000fe200078e02ff */
[----:B------:R-:W-:Y:S02]  /*0420*/  IABS R15, R12 ;  /* 0x0000000c000f7213 */ /* 0x000fe40000000000 */
[----:B------:R-:W-:Y:S01]  /*0430*/  ISETP.GE.AND P4, PT, R3, RZ, PT ;  /* 0x000000ff0300720c */ /* 0x000fe20003f86270 */
[----:B------:R-:W-:Y:S01]  /*0440*/  IMAD.HI.U32 R10, R4, R17, RZ ;  /* 0x00000011040a7227 */ /* 0x000fe200078e00ff */
[----:B------:R-:W-:-:S03]  /*0450*/  ISETP.GE.AND P5, PT, R12, RZ, PT ;  /* 0x000000ff0c00720c */ /* 0x000fc60003fa6270 */
[----:B------:R-:W-:Y:S01]  /*0460*/  IMAD.HI.U32 R4, R4, R15, RZ ;  /* 0x0000000f04047227 */ /* 0x000fe200078e00ff */
[----:B------:R-:W-:Y:S02]  /*0470*/  IADD3 R14, PT, PT, -R10, RZ, RZ ;  /* 0x000000ff0a0e7210 */ /* 0x000fe40007ffe1ff */
[----:B------:R-:W-:Y:S01]  /*0480*/  MOV R10, RZ ;  /* 0x000000ff000a7202 */ /* 0x000fe20000000f00 */
[----:B------:R-:W-:-:S04]  /*0490*/  IMAD.MOV R4, RZ, RZ, -R4 ;  /* 0x000000ffff047224 */ /* 0x000fc800078e0a04 */
[----:B------:R-:W-:-:S04]  /*04a0*/  IMAD.HI.U32 R10, R11, R13, R10 ;  /* 0x0000000d0b0a7227 */ /* 0x000fc800078e000a */
[C---:B------:R-:W-:Y:S02]  /*04b0*/  IMAD R13, R0.reuse, R14, R17 ;  /* 0x0000000e000d7224 */ /* 0x040fe400078e0211 */
[----:B------:R-:W-:Y:S01]  /*04c0*/  IMAD R11, R0, R4, R15 ;  /* 0x00000004000b7224 */ /* 0x000fe200078e020f */
[----:B------:R-:W0:Y:S01]  /*04d0*/  LDC.64 R16, c[0x0][0x380] ;  /* 0x0000e000ff107b82 */ /* 0x000e220000000a00 */
[----:B------:R-:W-:Y:S01]  /*04e0*/  IMAD.HI.U32 R10, R10, R5, RZ ;  /* 0x000000050a0a7227 */ /* 0x000fe200078e00ff */
[C---:B------:R-:W-:Y:S02]  /*04f0*/  ISETP.GT.U32.AND P2, PT, R0.reuse, R13, PT ;  /* 0x0000000d0000720c */ /* 0x040fe40003f44070 */
[----:B------:R-:W-:Y:S01]  /*0500*/  ISETP.GT.U32.AND P1, PT, R0, R11, PT ;  /* 0x0000000b0000720c */ /* 0x000fe20003f24070 */
[----:B------:R-:W-:Y:S02]  /*0510*/  IMAD.MOV R4, RZ, RZ, -R10 ;  /* 0x000000ffff047224 */ /* 0x000fe400078e0a0a */
[----:B------:R-:W-:-:S02]  /*0520*/  IMAD.MOV R3, RZ, RZ, -R3 ;  /* 0x000000ffff037224 */ /* 0x000fc400078e0a03 */
[----:B------:R-:W-:Y:S02]  /*0530*/  HFMA2 R28, -RZ, RZ, 0, 0 ;  /* 0x00000000ff1c7431 */ /* 0x000fe400000001ff */
[C---:B------:R-:W-:Y:S01]  /*0540*/  IMAD R5, R2.reuse, R4, R5 ;  /* 0x0000000402057224 */ /* 0x040fe200078e0205 */
[----:B------:R-:W-:Y:S01]  /*0550*/  MOV R26, RZ ;  /* 0x000000ff001a7202 */ /* 0x000fe20000000f00 */
[----:B------:R-:W2:Y:S03]  /*0560*/  LDC.64 R14, c[0x0][0x398] ;  /* 0x0000e600ff0e7b82 */ /* 0x000ea60000000a00 */
[----:B------:R-:W-:Y:S02]  /*0570*/  ISETP.GT.U32.AND P3, PT, R2, R5, PT ;  /* 0x000000050200720c */ /* 0x000fe40003f64070 */
[-C--:B------:R-:W-:Y:S02]  /*0580*/  @!P2 IADD3 R13, PT, PT, R13, -R0.reuse, RZ ;  /* 0x800000000d0da210 */ /* 0x080fe40007ffe0ff */
[----:B------:R-:W-:-:S02]  /*0590*/  @!P1 IADD3 R11, PT, PT, R11, -R0, RZ ;  /* 0x800000000b0b9210 */ /* 0x000fc40007ffe0ff */
[C---:B------:R-:W-:Y:S02]  /*05a0*/  ISETP.GT.U32.AND P2, PT, R0.reuse, R13, PT ;  /* 0x0000000d0000720c */ /* 0x040fe40003f44070 */
[----:B------:R-:W-:-:S05]  /*05b0*/  ISETP.GT.U32.AND P1, PT, R0, R11, PT ;  /* 0x0000000b0000720c */ /* 0x000fca0003f24070 */
[----:B------:R-:W-:Y:S01]  /*05c0*/  @!P3 IMAD.IADD R5, R5, 0x1, -R2 ;  /* 0x000000010505b824 */ /* 0x000fe200078e0a02 */
[----:B------:R-:W-:-:S05]  /*05d0*/  @!P3 IADD3 R10, PT, PT, R10, 0x1, RZ ;  /* 0x000000010a0ab810 */ /* 0x000fca0007ffe0ff */
[----:B------:R-:W-:Y:S02]  /*05e0*/  @!P2 IADD3 R13, PT, PT, R13, -R0, RZ ;  /* 0x800000000d0da210 */ /* 0x000fe40007ffe0ff */
[----:B------:R-:W-:Y:S02]  /*05f0*/  ISETP.GE.U32.AND P2, PT, R5, R2, PT ;  /* 0x000000020500720c */ /* 0x000fe40003f46070 */
[----:B------:R-:W-:Y:S01]  /*0600*/  @!P1 IADD3 R11, PT, PT, R11, -R0, RZ ;  /* 0x800000000b0b9210 */ /* 0x000fe20007ffe0ff */
[----:B------:R-:W-:Y:S01]  /*0610*/  @!P4 IMAD.MOV R13, RZ, RZ, -R13 ;  /* 0x000000ffff0dc224 */ /* 0x000fe200078e0a0d */
[----:B------:R-:W-:Y:S02]  /*0620*/  LOP3.LUT R0, R9, R7, RZ, 0x3c, !PT ;  /* 0x0000000709007212 */ /* 0x000fe400078e3cff */
[----:B------:R-:W-:Y:S02]  /*0630*/  @!P5 IADD3 R11, PT, PT, -R11, RZ, RZ ;  /* 0x000000ff0b0bd210 */ /* 0x000fe40007ffe1ff */
[----:B------:R-:W-:-:S02]  /*0640*/  ISETP.GE.AND P1, PT, R0, RZ, PT ;  /* 0x000000ff0000720c */ /* 0x000fc40003f26270 */
[C---:B------:R-:W-:Y:S02]  /*0650*/  SEL R5, R6.reuse, R13, !P0 ;  /* 0x0000000d06057207 */ /* 0x040fe40004000000 */
[----:B------:R-:W-:Y:S01]  /*0660*/  SEL R2, R6, R11, !P0 ;  /* 0x0000000b06027207 */ /* 0x000fe20004000000 */
[----:B------:R-:W-:Y:S01]  /*0670*/  @P2 VIADD R10, R10, 0x1 ;  /* 0x000000010a0a2836 */ /* 0x000fe20000000000 */
[----:B------:R-:W-:-:S03]  /*0680*/  ISETP.NE.AND P0, PT, R7, RZ, PT ;  /* 0x000000ff0700720c */ /* 0x000fc60003f05270 */
[----:B------:R-:W-:Y:S01]  /*0690*/  IMAD R6, R2, R8, R5 ;  /* 0x0000000802067224 */ /* 0x000fe200078e0205 */
[----:B------:R-:W-:Y:S01]  /*06a0*/  MOV R0, R10 ;  /* 0x0000000a00007202 */ /* 0x000fe20000000f00 */
[----:B------:R-:W-:Y:S01]  /*06b0*/  IMAD R9, R8, R3, R9 ;  /* 0x0000000308097224 */ /* 0x000fe200078e0209 */
[----:B------:R-:W3:Y:S01]  /*06c0*/  LDC.64 R10, c[0x0][0x390] ;  /* 0x0000e400ff0a7b82 */ /* 0x000ee20000000a00 */
[----:B0-----:R-:W-:Y:S01]  /*06d0*/  IMAD.WIDE R24, R6, 0x8, R16 ;  /* 0x0000000806187825 */ /* 0x001fe200078e0210 */
[----:B------:R-:W-:-:S05]  /*06e0*/  @!P1 IADD3 R0, PT, PT, -R0, RZ, RZ ;  /* 0x000000ff00009210 */ /* 0x000fca0007ffe1ff */
[----:B------:R-:W-:Y:S01]  /*06f0*/  @!P0 LOP3.LUT R0, RZ, R7, RZ, 0x33, !PT ;  /* 0x00000007ff008212 */ /* 0x000fe200078e33ff */
[----:B-1----:R-:W4:Y:S04]  /*0700*/  LDG.E.64 R24, desc[UR4][R24.64] ;  /* 0x0000000418187981 */ /* 0x002f28000c1e1b00 */
[----:B------:R-:W-:-:S04]  /*0710*/  IMAD R4, R0, R8, R5 ;  /* 0x0000000800047224 */ /* 0x000fc800078e0205 */
[----:B------:R-:W-:-:S06]  /*0720*/  IMAD.WIDE R20, R4, 0x8, R16 ;  /* 0x0000000804147825 */ /* 0x000fcc00078e0210 */
[----:B------:R-:W5:Y:S01]  /*0730*/  LDG.E.64 R20, desc[UR4][R20.64] ;  /* 0x0000000414147981 */ /* 0x000f62000c1e1b00 */
[C---:B------:R-:W-:Y:S01]  /*0740*/  ISETP.NE.AND P0, PT, R0.reuse, R9, PT ;  /* 0x000000090000720c */ /* 0x040fe20003f05270 */
[----:B------:R-:W-:-:S03]  /*0750*/  IMAD R3, R0, R7, RZ ;  /* 0x0000000700037224 */ /* 0x000fc600078e02ff */
[----:B------:R-:W-:Y:S02]  /*0760*/  FSEL R29, RZ, 1.875, P0 ;  /* 0x3ff00000ff1d7808 */ /* 0x000fe40000000000 */
[----:B------:R-:W-:Y:S02]  /*0770*/  ISETP.NE.AND P0, PT, R2, R9, PT ;  /* 0x000000090200720c */ /* 0x000fe40003f05270 */
[----:B------:R-:W0:Y:S02]  /*0780*/  F2I.F64.TRUNC R28, R28 ;  /* 0x0000001c001c7311 */ /* 0x000e24000030d100 */
[----:B------:R-:W-:-:S06]  /*0790*/  FSEL R27, RZ, 1.875, P0 ;  /* 0x3ff00000ff1b7808 */ /* 0x000fcc0000000000 */
[----:B------:R-:W1:Y:S08]  /*07a0*/  F2I.F64.TRUNC R18, R26 ;  /* 0x0000001a00127311 */ /* 0x000e70000030d100 */
[----:B0-----:R-:W4:Y:S08]  /*07b0*/  I2F.F64 R12, R28 ;  /* 0x0000001c000c7312 */ /* 0x001f300000201c00 */
[----:B-1----:R-:W5:Y:S01]  /*07c0*/  I2F.F64 R18, R18 ;  /* 0x0000001200127312 */ /* 0x002f620000201c00 */
[----:B----4-:R-:W-:Y:S01]  /*07d0*/  DMUL R12, R24, R12 ;  /* 0x0000000c180c7228 */ /* 0x010fe20000000000 */
[----:B------:R-:W-:-:S02]  /*07e0*/  IMAD R25, R2, R8, R3 ;  /* 0x0000000802197224 */ /* 0x000fc400078e0203 */
[-C--:B------:R-:W-:Y:S02]  /*07f0*/  IMAD R24, R2, R22.reuse, R3 ;  /* 0x0000001602187224 */ /* 0x080fe400078e0203 */
[C---:B------:R-:W-:Y:S02]  /*0800*/  IMAD R25, R5.reuse, R22, R25 ;  /* 0x0000001605197224 */ /* 0x040fe400078e0219 */
[----:B------:R-:W-:-:S03]  /*0810*/  IMAD R23, R5, R8, R24 ;  /* 0x0000000805177224 */ /* 0x000fc600078e0218 */
[C---:B------:R-:W-:Y:S01]  /*0820*/  IADD3 R25, PT, PT, R9.reuse, R25, RZ ;  /* 0x0000001909197210 */ /* 0x040fe20007ffe0ff */
[----:B------:R-:W-:Y:S01]  /*0830*/  IMAD.IADD R23, R9, 0x1, R23 ;  /* 0x0000000109177824 */ /* 0x000fe200078e0217 */
[----:B-----5:R-:W-:-:S03]  /*0840*/  DFMA R12, R20, R18, -R12 ;  /* 0x00000012140c722b */ /* 0x020fc6000000080c */
[----:B--2---:R-:W-:-:S04]  /*0850*/  IMAD.WIDE R20, R25, 0x8, R14 ;  /* 0x0000000819147825 */ /* 0x004fc800078e020e */
[----:B---3--:R-:W-:Y:S02]  /*0860*/  IMAD.WIDE R10, R23, 0x8, R10 ;  /* 0x00000008170a7825 */ /* 0x008fe400078e020a */
[----:B------:R-:W2:Y:S04]  /*0870*/  LDG.E.64 R20, desc[UR4][R20.64] ;  /* 0x0000000414147981 */ /* 0x000ea8000c1e1b00 */
[----:B------:R-:W2:Y:S01]  /*0880*/  LDG.E.64 R18, desc[UR4][R10.64] ;  /* 0x000000040a127981 */ /* 0x000ea2000c1e1b00 */
[----:B------:R-:W-:Y:S01]  /*0890*/  IMAD R7, R2, R7, RZ ;  /* 0x0000000702077224 */ /* 0x000fe200078e02ff */
[----:B------:R-:W-:-:S03]  /*08a0*/  IADD3 R3, PT, PT, R6, R3, RZ ;  /* 0x0000000306037210 */ /* 0x000fc60007ffe0ff */
[----:B------:R-:W-:-:S04]  /*08b0*/  IMAD R25, R0, R8, R7 ;  /* 0x0000000800197224 */ /* 0x000fc800078e0207 */
[----:B------:R-:W-:-:S05]  /*08c0*/  IMAD R6, R5, R22, R25 ;  /* 0x0000001605067224 */ /* 0x000fca00078e0219 */
[C---:B------:R-:W-:Y:S01]  /*08d0*/  IADD3 R27, PT, PT, R9.reuse, R6, RZ ;  /* 0x00000006091b7210 */ /* 0x040fe20007ffe0ff */
[--C-:B------:R-:W-:Y:S02]  /*08e0*/  IMAD.IADD R25, R4, 0x1, R7.reuse ;  /* 0x0000000104197824 */ /* 0x100fe400078e0207 */
[----:B------:R-:W-:Y:S01]  /*08f0*/  IMAD R4, R0, R22, R7 ;  /* 0x0000001600047224 */ /* 0x000fe200078e0207 */
[----:B------:R-:W-:Y:S01]  /*0900*/  ISETP.NE.AND P0, PT, R2, R5, PT ;  /* 0x000000050200720c */ /* 0x000fe20003f05270 */
[----:B------:R-:W0:Y:S01]  /*0910*/  LDC.64 R6, c[0x0][0x3a0] ;  /* 0x0000e800ff067b82 */ /* 0x000e220000000a00 */
[-CC-:B------:R-:W-:Y:S02]  /*0920*/  IMAD R29, R0, R8.reuse, R9.reuse ;  /* 0x00000008001d7224 */ /* 0x180fe400078e0209 */
[----:B------:R-:W-:Y:S02]  /*0930*/  IMAD R2, R2, R8, R9 ;  /* 0x0000000802027224 */ /* 0x000fe400078e0209 */
[----:B------:R-:W-:-:S02]  /*0940*/  IMAD R3, R9, R22, R3 ;  /* 0x0000001609037224 */ /* 0x000fc400078e0203 */
[----:B------:R-:W-:-:S04]  /*0950*/  IMAD.WIDE R28, R29, 0x8, R16 ;  /* 0x000000081d1c7825 */ /* 0x000fc800078e0210 */
[----:B------:R-:W-:Y:S01]  /*0960*/  IMAD.WIDE R16, R2, 0x8, R16 ;  /* 0x0000000802107825 */ /* 0x000fe200078e0210 */
[----:B------:R-:W-:Y:S01]  /*0970*/  IADD3 R24, PT, PT, R5, R24, RZ ;  /* 0x0000001805187210 */ /* 0x000fe20007ffe0ff */
[----:B------:R-:W3:Y:S02]  /*0980*/  LDG.E.64 R28, desc[UR4][R28.64] ;  /* 0x000000041c1c7981 */ /* 0x000ee4000c1e1b00 */
[----:B------:R-:W-:Y:S01]  /*0990*/  IMAD.WIDE R2, R3, 0x8, R14 ;  /* 0x0000000803027825 */ /* 0x000fe200078e020e */
[----:B------:R-:W-:Y:S01]  /*09a0*/  ISETP.NE.AND P1, PT, R0, R5, PT ;  /* 0x000000050000720c */ /* 0x000fe20003f25270 */
[----:B------:R-:W4:Y:S02]  /*09b0*/  LDG.E.64 R16, desc[UR4][R16.64] ;  /* 0x0000000410107981 */ /* 0x000f24000c1e1b00 */
[----:B------:R-:W-:Y:S02]  /*09c0*/  IMAD R25, R9, R22, R25 ;  /* 0x0000001609197224 */ /* 0x000fe400078e0219 */
[----:B------:R-:W5:Y:S01]  /*09d0*/  LDG.E.64 R2, desc[UR4][R2.64] ;  /* 0x0000000402027981 */ /* 0x000f62000c1e1b00 */
[----:B0-----:R-:W-:Y:S01]  /*09e0*/  IMAD.WIDE R22, R23, 0x8, R6 ;  /* 0x0000000817167825 */ /* 0x001fe200078e0206 */
[----:B--2---:R-:W-:-:S03]  /*09f0*/  DADD R18, R18, R20 ;  /* 0x0000000012127229 */ /* 0x004fc60000000014 */
[----:B------:R-:W-:-:S06]  /*0a00*/  IMAD.WIDE R20, R27, 0x8, R14 ;  /* 0x000000081b147825 */ /* 0x000fcc00078e020e */
[----:B------:R-:W2:Y:S01]  /*0a10*/  LDG.E.64 R20, desc[UR4][R20.64] ;  /* 0x0000000414147981 */ /* 0x000ea2000c1e1b00 */
[----:B------:R-:W-:Y:S01]  /*0a20*/  IMAD.WIDE R14, R25, 0x8, R14 ;  /* 0x00000008190e7825 */ /* 0x000fe200078e020e */
[----:B------:R-:W-:-:S03]  /*0a30*/  FSEL R27, RZ, 1.875, P0 ;  /* 0x3ff00000ff1b7808 */ /* 0x000fc60000000000 */
[C-C-:B------:R-:W-:Y:S02]  /*0a40*/  IMAD.IADD R25, R5.reuse, 0x1, R4.reuse ;  /* 0x0000000105197824 */ /* 0x140fe400078e0204 */
[----:B------:R-:W4:Y:S01]  /*0a50*/  LDG.E.64 R14, desc[UR4][R14.64] ;  /* 0x000000040e0e7981 */ /* 0x000f22000c1e1b00 */
[-C--:B------:R-:W-:Y:S01]  /*0a60*/  IMAD R4, R5, R8.reuse, R4 ;  /* 0x0000000805047224 */ /* 0x080fe200078e0204 */
[----:B------:R0:W1:Y:S01]  /*0a70*/  F2I.F64.TRUNC R26, R26 ;  /* 0x0000001a001a7311 */ /* 0x000062000030d100 */
[CC--:B------:R-:W-:Y:S02]  /*0a80*/  IMAD R5, R9.reuse, R8.reuse, R24 ;  /* 0x0000000809057224 */ /* 0x0c0fe400078e0218 */
[C---:B------:R-:W-:Y:S01]  /*0a90*/  IMAD R25, R9.reuse, R8, R25 ;  /* 0x0000000809197224 */ /* 0x040fe200078e0219 */
[----:B0-----:R-:W-:Y:S02]  /*0aa0*/  IADD3 R27, PT, PT, R9, R4, RZ ;  /* 0x00000004091b7210 */ /* 0x001fe40007ffe0ff */
[----:B------:R0:W4:Y:S01]  /*0ab0*/  LDG.E.64 R8, desc[UR4][R22.64] ;  /* 0x0000000416087981 */ /* 0x000122000c1e1b00 */
[----:B------:R-:W-:-:S06]  /*0ac0*/  IMAD.WIDE R4, R5, 0x8, R6 ;  /* 0x0000000805047825 */ /* 0x000fcc00078e0206 */
[----:B------:R-:W4:Y:S01]  /*0ad0*/  LDG.E.64 R4, desc[UR4][R4.64] ;  /* 0x0000000404047981 */ /* 0x000f22000c1e1b00 */
[----:B0-----:R-:W-:-:S06]  /*0ae0*/  IMAD.WIDE R22, R27, 0x8, R6 ;  /* 0x000000081b167825 */ /* 0x001fcc00078e0206 */
[----:B------:R-:W4:Y:S01]  /*0af0*/  LDG.E.64 R22, desc[UR4][R22.64] ;  /* 0x0000000416167981 */ /* 0x000f22000c1e1b00 */
[----:B------:R-:W-:-:S06]  /*0b00*/  IMAD.WIDE R6, R25, 0x8, R6 ;  /* 0x0000000819067825 */ /* 0x000fcc00078e0206 */
[----:B------:R-:W4:Y:S01]  /*0b10*/  LDG.E.64 R6, desc[UR4][R6.64] ;  /* 0x0000000406067981 */ /* 0x000f22000c1e1b00 */
[----:B-1----:R-:W3:Y:S02]  /*0b20*/  I2F.F64 R26, R26 ;  /* 0x0000001a001a7312 */ /* 0x002ee40000201c00 */
[----:B---3--:R-:W-:Y:S02]  /*0b30*/  DFMA R12, -R28, R26, R12 ;  /* 0x0000001a1c0c722b */ /* 0x008fe4000000010c */
[----:B--2---:R-:W-:-:S08]  /*0b40*/  DADD R18, R18, -R20 ;  /* 0x0000000012127229 */ /* 0x004fd00000000814 */
[----:B-----5:R-:W-:Y:S01]  /*0b50*/  DADD R2, R18, -R2 ;  /* 0x0000000012027229 */ /* 0x020fe20000000802 */
[----:B------:R-:W-:Y:S02]  /*0b60*/  MOV R18, RZ ;  /* 0x000000ff00127202 */ /* 0x000fe40000000f00 */
[----:B------:R-:W-:-:S05]  /*0b70*/  FSEL R19, RZ, 1.875, P1 ;  /* 0x3ff00000ff137808 */ /* 0x000fca0000800000 */
[----:B----4-:R-:W-:Y:S01]  /*0b80*/  DADD R2, R2, R14 ;  /* 0x0000000002027229 */ /* 0x010fe2000000000e */
[----:B------:R-:W0:Y:S07]  /*0b90*/  F2I.F64.TRUNC R18, R18 ;  /* 0x0000001200127311 */ /* 0x000e2e000030d100 */
[----:B------:R-:W-:-:S08]  /*0ba0*/  DADD R2, R2, R8 ;  /* 0x0000000002027229 */ /* 0x000fd00000000008 */
[----:B------:R-:W-:Y:S02]  /*0bb0*/  DADD R22, R2, -R22 ;  /* 0x0000000002167229 */ /* 0x000fe40000000816 */
[----:B0-----:R-:W0:Y:S06]  /*0bc0*/  I2F.F64 R2, R18 ;  /* 0x0000001200027312 */ /* 0x001e2c0000201c00 */
[----:B------:R-:W-:-:S08]  /*0bd0*/  DADD R4, R22, -R4 ;  /* 0x0000000016047229 */ /* 0x000fd00000000804 */
[----:B------:R-:W-:Y:S02]  /*0be0*/  DADD R4, R4, R6 ;  /* 0x0000000004047229 */ /* 0x000fe40000000006 */
[----:B0-----:R-:W-:-:S08]  /*0bf0*/  DFMA R2, R16, R2, R12 ;  /* 0x000000021002722b */ /* 0x001fd0000000000c */
[----:B------:R-:W-:-:S07]  /*0c00*/  DFMA R2, R2, -0.5, R4 ;  /* 0xbfe000000202782b */ /* 0x000fce0000000004 */
[----:B------:R-:W-:Y:S01]  /*0c10*/  STG.E.64 desc[UR4][R10.64], R2 ;  /* 0x000000020a007986 */ /* 0x000fe2000c101b04 */
[----:B------:R-:W-:Y:S05]  /*0c20*/  EXIT ;  /* 0x000000000000794d */ /* 0x000fea0003800000 */
.L_x_0:
[----:B------:R-:W-:-:S00]  /*0c30*/  BRA `(.L_x_0) ;  /* 0xfffffffc00fc7947 */ /* 0x000fc0000383ffff */
[----:B------:R-:W-:-:S00]  /*0c40*/  NOP ;  /* 0x0000000000007918 */ /* 0x000fc00000000000 */
        /* <DEDUP_REMOVED lines=11> */
.L_x_2:


//--------------------- .text._Z7stretchPdS_i     --------------------------
	.section	.text._Z7stretchPdS_i,"ax",@progbits
	.align	128
        .global         _Z7stretchPdS_i
        .type           _Z7stretchPdS_i,@function
        .size           _Z7stretchPdS_i,(.L_x_3 - _Z7stretchPdS_i)
        .other          _Z7stretchPdS_i,@"STO_CUDA_ENTRY STV_DEFAULT"
_Z7stretchPdS_i:
.text._Z7stretchPdS_i:
[----:B------:R-:W-:Y:S01]  /*0000*/  LDC R1, c[0x0][0x37c] ;  /* 0x0000df00ff017b82 */ /* 0x000fe20000000800 */
[----:B------:R-:W0:Y:S07]  /*0010*/  S2R R3, SR_TID.X ;  /* 0x0000000000037919 */ /* 0x000e2e0000002100 */
[----:B------:R-:W0:Y:S08]  /*0020*/  S2UR UR4, SR_CTAID.X ;  /* 0x00000000000479c3 */ /* 0x000e300000002500 */
[----:B------:R-:W0:Y:S08]  /*0030*/  LDC R0, c[0x0][0x360] ;  /* 0x0000d800ff007b82 */ /* 0x000e300000000800 */
[----:B------:R-:W1:Y:S01]  /*0040*/  LDC R7, c[0x0][0x390] ;  /* 0x0000e400ff077b82 */ /* 0x000e620000000800 */
[----:B0-----:R-:W-:-:S02]  /*0050*/  IMAD R0, R0, UR4, R3 ;  /* 0x0000000400007c24 */ /* 0x001fc4000f8e0203 */
[----:B-1----:R-:W-:-:S05]  /*0060*/  IMAD R3, R7, R7, RZ ;  /* 0x0000000707037224 */ /* 0x002fca00078e02ff */
[----:B------:R-:W-:-:S13]  /*0070*/  ISETP.GE.AND P0, PT, R0, R3, PT ;  /* 0x000000030000720c */ /* 0x000fda0003f06270 */
[----:B------:R-:W-:Y:S05]  /*0080*/  @P0 EXIT ;  /* 0x000000000000094d */ /* 0x000fea0003800000 */
[----:B------:R-:W-:Y:S01]  /*0090*/  IABS R5, R7 ;  /* 0x0000000700057213 */ /* 0x000fe20000000000 */
[----:B------:R-:W0:Y:S03]  /*00a0*/  LDCU.64 UR4, c[0x0][0x358] ;  /* 0x00006b00ff0477ac */ /* 0x000e260008000a00 */
[----:B------:R-:W1:Y:S08]  /*00b0*/  I2F.RP R4, R5 ;  /* 0x0000000500047306 */ /* 0x000e700000209400 */
[----:B-1----:R-:W1:Y:S02]  /*00c0*/  MUFU.RCP R4, R4 ;  /* 0x0000000400047308 */ /* 0x002e640000001000 */
[----:B-1----:R-:W-:-:S06]  /*00d0*/  IADD3 R2, PT, PT, R4, 0xffffffe, RZ ;  /* 0x0ffffffe04027810 */ /* 0x002fcc0007ffe0ff */
[----:B------:R1:W2:Y:S02]  /*00e0*/  F2I.FTZ.U32.TRUNC.NTZ R3, R2 ;  /* 0x0000000200037305 */ /* 0x0002a4000021f000 */
[----:B-1----:R-:W-:Y:S01]  /*00f0*/  IMAD.MOV.U32 R2, RZ, RZ, RZ ;  /* 0x000000ffff027224 */ /* 0x002fe200078e00ff */
[----:B--2---:R-:W-:-:S05]  /*0100*/  IADD3 R6, PT, PT, RZ, -R3, RZ ;  /* 0x80000003ff067210 */ /* 0x004fca0007ffe0ff */
[----:B------:R-:W-:Y:S01]  /*0110*/  IMAD R9, R6, R5, RZ ;  /* 0x0000000506097224 */ /* 0x000fe200078e02ff */
[----:B------:R-:W-:-:S03]  /*0120*/  IABS R6, R0 ;  /* 0x0000000000067213 */ /* 0x000fc60000000000 */
[----:B------:R-:W-:Y:S01]  /*0130*/  IMAD.HI.U32 R3, R3, R9, R2 ;  /* 0x0000000903037227 */ /* 0x000fe200078e0002 */
[----:B------:R-:W-:Y:S01]  /*0140*/  LOP3.LUT R2, R0, R7, RZ, 0x3c, !PT ;  /* 0x0000000700027212 */ /* 0x000fe200078e3cff */
[----:B------:R-:W1:Y:S03]  /*0150*/  LDC.64 R8, c[0x0][0x380] ;  /* 0x0000e000ff087b82 */ /* 0x000e660000000a00 */
[----:B------:R-:W-:Y:S01]  /*0160*/  ISETP.GE.AND P1, PT, R2, RZ, PT ;  /* 0x000000ff0200720c */ /* 0x000fe20003f26270 */
[----:B------:R-:W-:-:S05]  /*0170*/  IMAD.HI.U32 R3, R3, R6, RZ ;  /* 0x0000000603037227 */ /* 0x000fca00078e00ff */
[----:B------:R-:W-:-:S05]  /*0180*/  IADD3 R4, PT, PT, -R3, RZ, RZ ;  /* 0x000000ff03047210 */ /* 0x000fca0007ffe1ff */
[----:B------:R-:W-:-:S05]  /*0190*/  IMAD R4, R5, R4, R6 ;  /* 0x0000000405047224 */ /* 0x000fca00078e0206 */
[----:B------:R-:W-:-:S13]  /*01a0*/  ISETP.GT.U32.AND P2, PT, R5, R4, PT ;  /* 0x000000040500720c */ /* 0x000fda0003f44070 */
[----:B------:R-:W-:Y:S01]  /*01b0*/  @!P2 IMAD.IADD R4, R4, 0x1, -R5 ;  /* 0x000000010404a824 */ /* 0x000fe200078e0a05 */
[----:B------:R-:W-:Y:S02]  /*01c0*/  @!P2 IADD3 R3, PT, PT, R3, 0x1, RZ ;  /* 0x000000010303a810 */ /* 0x000fe40007ffe0ff */
[----:B------:R-:W-:Y:S02]  /*01d0*/  ISETP.NE.AND P2, PT, R7, RZ, PT ;  /* 0x000000ff0700720c */ /* 0x000fe40003f45270 */
[----:B------:R-:W-:Y:S02]  /*01e0*/  ISETP.GE.U32.AND P0, PT, R4, R5, PT ;  /* 0x000000050400720c */ /* 0x000fe40003f06070 */
[----:B------:R-:W2:Y:S11]  /*01f0*/  LDC.64 R4, c[0x0][0x388] ;  /* 0x0000e200ff047b82 */ /* 0x000eb60000000a00 */
[----:B------:R-:W-:-:S05]  /*0200*/  @P0 VIADD R3, R3, 0x1 ;  /* 0x0000000103030836 */ /* 0x000fca0000000000 */
[----:B------:R-:W-:Y:S02]  /*0210*/  @!P1 IADD3 R3, PT, PT, -R3, RZ, RZ ;  /* 0x000000ff03039210 */ /* 0x000fe40007ffe1ff */
[----:B------:R-:W-:-:S04]  /*0220*/  @!P2 LOP3.LUT R3, RZ, R7, RZ, 0x33, !PT ;  /* 0x00000007ff03a212 */ /* 0x000fc800078e33ff */
[----:B------:R-:W-:-:S05]  /*0230*/  IADD3 R2, PT, PT, -R3, RZ, RZ ;  /* 0x000000ff03027210 */ /* 0x000fca0007ffe1ff */
[----:B------:R-:W-:-:S04]  /*0240*/  IMAD R2, R7, R2, R0 ;  /* 0x0000000207027224 */ /* 0x000fc800078e0200 */
[----:B------:R-:W-:Y:S02]  /*0250*/  IMAD R7, R2, R7, R3 ;  /* 0x0000000702077224 */ /* 0x000fe400078e0203 */
[----:B--2---:R-:W-:-:S04]  /*0260*/  IMAD.WIDE R2, R0, 0x8, R4 ;  /* 0x0000000800027825 */ /* 0x004fc800078e0204 */
[----:B------:R-:W-:Y:S02]  /*0270*/  IMAD.WIDE R4, R7, 0x8, R4 ;  /* 0x0000000807047825 */ /* 0x000fe400078e0204 */
[----:B0-----:R-:W2:Y:S04]  /*0280*/  LDG.E.64 R2, desc[UR4][R2.64] ;  /* 0x0000000402027981 */ /* 0x001ea8000c1e1b00 */
[----:B------:R-:W2:Y:S01]  /*0290*/  LDG.E.64 R4, desc[UR4][R4.64] ;  /* 0x0000000404047981 */ /* 0x000ea2000c1e1b00 */
[----:B-1----:R-:W-:Y:S01]  /*02a0*/  IMAD.WIDE R8, R0, 0x8, R8 ;  /* 0x0000000800087825 */ /* 0x002fe200078e0208 */
[----:B--2---:R-:W-:-:S07]  /*02b0*/  DADD R6, R2, R4 ;  /* 0x0000000002067229 */ /* 0x004fce0000000004 */
[----:B------:R-:W-:Y:S01]  /*02c0*/  STG.E.64 desc[UR4][R8.64], R6 ;  /* 0x0000000608007986 */ /* 0x000fe2000c101b04 */
[----:B------:R-:W-:Y:S05]  /*02d0*/  EXIT ;  /* 0x000000000000794d */ /* 0x000fea0003800000 */
.L_x_1:
        /* <DEDUP_REMOVED lines=10> */
.L_x_3:


//--------------------- .nv.shared.reserved.0     --------------------------
	.section	.nv.shared.reserved.0,"aw",@nobits
	.weak		__nv_reservedSMEM_offset_0_alias
	.size		__nv_reservedSMEM_offset_0_alias, 0, 64
	.other		__nv_reservedSMEM_offset_0_alias,@"STO_CUDA_RESERVED_SHARED STV_DEFAULT"
__nv_reservedSMEM_offset_0_alias:
	.zero		0
	.zero		64


//--------------------- .nv.constant0._Z26kernel_update_hess_stretchPdiS_S_S_S_ii --------------------------
	.section	.nv.constant0._Z26kernel_update_hess_stretchPdiS_S_S_S_ii,"a",@progbits
	.sectionflags	@""
	.align	4
.nv.constant0._Z26kernel_update_hess_stretchPdiS_S_S_S_ii:
	.zero		952


//--------------------- .nv.constant0._Z7stretchPdS_i --------------------------
	.section	.nv.constant0._Z7stretchPdS_i,"a",@progbits
	.sectionflags	@""
	.align	4
.nv.constant0._Z7stretchPdS_i:
	.zero		916


//--------------------- SYMBOLS --------------------------

	.type		.nv.reservedSmem.offset0,@object
	.size		.nv.reservedSmem.offset0,0x4
